//
// Generated by NVIDIA NVVM Compiler
//
// Compiler Build ID: CL-36424714
// Cuda compilation tools, release 13.0, V13.0.88
// Based on NVVM 20.0.0
//

.version 9.0
.target sm_100
.address_size 64

	// .globl	_Z7invsqrtPdS_i

.visible .entry _Z7invsqrtPdS_i(
	.param .u64 .ptr .align 1 _Z7invsqrtPdS_i_param_0,
	.param .u64 .ptr .align 1 _Z7invsqrtPdS_i_param_1,
	.param .u32 _Z7invsqrtPdS_i_param_2
)
{
	.reg .pred 	%p<3>;
	.reg .b32 	%r<7>;
	.reg .b64 	%rd<8>;
	.reg .b64 	%fd<4>;

	ld.param.u64 	%rd3, [_Z7invsqrtPdS_i_param_0];
	ld.param.u64 	%rd4, [_Z7invsqrtPdS_i_param_1];
	ld.param.u32 	%r5, [_Z7invsqrtPdS_i_param_2];
	mov.u32 	%r6, %tid.x;
	setp.ge.s32 	%p1, %r6, %r5;
	@%p1 bra 	$L__BB0_3;
	mov.u32 	%r2, %ntid.x;
	cvta.to.global.u64 	%rd1, %rd3;
	cvta.to.global.u64 	%rd2, %rd4;
$L__BB0_2:
	mul.wide.s32 	%rd5, %r6, 8;
	add.s64 	%rd6, %rd1, %rd5;
	ld.global.f64 	%fd1, [%rd6];
	sqrt.rn.f64 	%fd2, %fd1;
	rcp.rn.f64 	%fd3, %fd2;
	add.s64 	%rd7, %rd2, %rd5;
	st.global.f64 	[%rd7], %fd3;
	add.s32 	%r6, %r6, %r2;
	setp.lt.s32 	%p2, %r6, %r5;
	@%p2 bra 	$L__BB0_2;
$L__BB0_3:
	ret;

}


// ===== COMPILED SASS (sm_100) =====

	.target	sm_100

	.elftype	@"ET_EXEC"


//--------------------- .note.nv.tkinfo           --------------------------
	.section	.note.nv.tkinfo,"",@"SHT_NOTE"
	.sectionflags	@"SHF_NOTE_NV_TKINFO"
	.tkinfo
        /*0018*/ 	.word	0x00000002
        /*0030*/ 	.string	""
        /*0030*/ 	.string	"ptxas"
        /*0030*/ 	.string	"Cuda compilation tools, release 13.0, V13.0.88"
        /*0030*/ 	.string	"Build cuda_13.0.r13.0/compiler.36424714_0"
        /*0030*/ 	.string	"-arch sm_100 -m 64 "



//--------------------- .note.nv.cuinfo           --------------------------
	.section	.note.nv.cuinfo,"",@"SHT_NOTE"
	.sectionflags	@"SHF_NOTE_NV_CUINFO"
        /*0018*/ 	.short	0x0002
        /*001a*/ 	.short	0x0064
        /*001c*/ 	.short	0x0082
	.zero		2


//--------------------- .nv.info                  --------------------------
	.section	.nv.info,"",@"SHT_CUDA_INFO"
	.align	4


	//----- nvinfo : EIATTR_REGCOUNT
	.align		4
        /*0000*/ 	.byte	0x04, 0x2f
        /*0002*/ 	.short	(.L_1 - .L_0)
	.align		4
.L_0:
        /*0004*/ 	.word	index@(_Z7invsqrtPdS_i)
        /*0008*/ 	.word	0x0000001a


	//----- nvinfo : EIATTR_FRAME_SIZE
	.align		4
.L_1:
        /*000c*/ 	.byte	0x04, 0x11
        /*000e*/ 	.short	(.L_3 - .L_2)
	.align		4
.L_2:
        /*0010*/ 	.word	index@($__internal_1_$__cuda_sm20_dsqrt_rn_f64_mediumpath_v1)
        /*0014*/ 	.word	0x00000000


	//----- nvinfo : EIATTR_FRAME_SIZE
	.align		4
.L_3:
        /*0018*/ 	.byte	0x04, 0x11
        /*001a*/ 	.short	(.L_5 - .L_4)
	.align		4
.L_4:
        /*001c*/ 	.word	index@($__internal_0_$__cuda_sm20_dblrcp_rn_slowpath_v3)
        /*0020*/ 	.word	0x00000000


	//----- nvinfo : EIATTR_FRAME_SIZE
	.align		4
.L_5:
        /*0024*/ 	.byte	0x04, 0x11
        /*0026*/ 	.short	(.L_7 - .L_6)
	.align		4
.L_6:
        /*0028*/ 	.word	index@(_Z7invsqrtPdS_i)
        /*002c*/ 	.word	0x00000000


	//----- nvinfo : EIATTR_MIN_STACK_SIZE
	.align		4
.L_7:
        /*0030*/ 	.byte	0x04, 0x12
        /*0032*/ 	.short	(.L_9 - .L_8)
	.align		4
.L_8:
        /*0034*/ 	.word	index@(_Z7invsqrtPdS_i)
        /*0038*/ 	.word	0x00000000
.L_9:


//--------------------- .nv.compat                --------------------------
	.section	.nv.compat,"",@"SHT_CUDA_COMPAT_INFO"
	.align	4
        /*0000*/ 	.byte	0x02, 0x09, 0x00, 0x00, 0x02, 0x02, 0x01, 0x00, 0x02, 0x05, 0x05, 0x00, 0x03, 0x07, 0x01, 0x01
        /*0010*/ 	.byte	0x02, 0x03, 0x00, 0x00, 0x02, 0x06, 0x01, 0x00, 0x04, 0x0b, 0x08, 0x00, 0x01, 0x00, 0x00, 0x00
        /*0020*/ 	.byte	0x00, 0x00, 0x00, 0x00


//--------------------- .nv.info._Z7invsqrtPdS_i  --------------------------
	.section	.nv.info._Z7invsqrtPdS_i,"",@"SHT_CUDA_INFO"
	.sectionflags	@""
	.align	4


	//----- nvinfo : EIATTR_CUDA_API_VERSION
	.align		4
        /*0000*/ 	.byte	0x04, 0x37
        /*0002*/ 	.short	(.L_11 - .L_10)
.L_10:
        /*0004*/ 	.word	0x00000082


	//----- nvinfo : EIATTR_KPARAM_INFO
	.align		4
.L_11:
        /*0008*/ 	.byte	0x04, 0x17
        /*000a*/ 	.short	(.L_13 - .L_12)
.L_12:
        /*000c*/ 	.word	0x00000000
        /*0010*/ 	.short	0x0002
        /*0012*/ 	.short	0x0010
        /*0014*/ 	.byte	0x00, 0xf0, 0x11, 0x00


	//----- nvinfo : EIATTR_KPARAM_INFO
	.align		4
.L_13:
        /*0018*/ 	.byte	0x04, 0x17
        /*001a*/ 	.short	(.L_15 - .L_14)
.L_14:
        /*001c*/ 	.word	0x00000000
        /*0020*/ 	.short	0x0001
        /*0022*/ 	.short	0x0008
        /*0024*/ 	.byte	0x00, 0xf5, 0x21, 0x00


	//----- nvinfo : EIATTR_KPARAM_INFO
	.align		4
.L_15:
        /*0028*/ 	.byte	0x04, 0x17
        /*002a*/ 	.short	(.L_17 - .L_16)
.L_16:
        /*002c*/ 	.word	0x00000000
        /*0030*/ 	.short	0x0000
        /*0032*/ 	.short	0x0000
        /*0034*/ 	.byte	0x00, 0xf5, 0x21, 0x00


	//----- nvinfo : EIATTR_SPARSE_MMA_MASK
	.align		4
.L_17:
        /*0038*/ 	.byte	0x03, 0x50
        /*003a*/ 	.short	0x0000


	//----- nvinfo : EIATTR_MAXREG_COUNT
	.align		4
        /*003c*/ 	.byte	0x03, 0x1b
        /*003e*/ 	.short	0x00ff


	//----- nvinfo : EIATTR_MERCURY_ISA_VERSION
	.align		4
        /*0040*/ 	.byte	0x03, 0x5f
        /*0042*/ 	.short	0x0101


	//----- nvinfo : EIATTR_VRC_CTA_INIT_COUNT
	.align		4
        /*0044*/ 	.byte	0x02, 0x4a
	.zero		1
	.zero		1


	//----- nvinfo : EIATTR_EXIT_INSTR_OFFSETS
	.align		4
        /*0048*/ 	.byte	0x04, 0x1c
        /*004a*/ 	.short	(.L_19 - .L_18)


	//   ....[0]....
.L_18:
        /*004c*/ 	.word	0x00000040


	//   ....[1]....
        /*0050*/ 	.word	0x00000370


	//----- nvinfo : EIATTR_CRS_STACK_SIZE
	.align		4
.L_19:
        /*0054*/ 	.byte	0x04, 0x1e
        /*0056*/ 	.short	(.L_21 - .L_20)
.L_20:
        /*0058*/ 	.word	0x00000000


	//----- nvinfo : EIATTR_CBANK_PARAM_SIZE
	.align		4
.L_21:
        /*005c*/ 	.byte	0x03, 0x19
        /*005e*/ 	.short	0x0014


	//----- nvinfo : EIATTR_PARAM_CBANK
	.align		4
        /*0060*/ 	.byte	0x04, 0x0a
        /*0062*/ 	.short	(.L_23 - .L_22)
	.align		4
.L_22:
        /*0064*/ 	.word	index@(.nv.constant0._Z7invsqrtPdS_i)
        /*0068*/ 	.short	0x0380
        /*006a*/ 	.short	0x0014


	//----- nvinfo : EIATTR_SW_WAR
	.align		4
.L_23:
        /*006c*/ 	.byte	0x04, 0x36
        /*006e*/ 	.short	(.L_25 - .L_24)
.L_24:
        /*0070*/ 	.word	0x00000008
.L_25:


//--------------------- .nv.callgraph             --------------------------
	.section	.nv.callgraph,"",@"SHT_CUDA_CALLGRAPH"
	.align	4
	.sectionentsize	8
	.align		4
        /*0000*/ 	.word	0x00000000
	.align		4
        /*0004*/ 	.word	0xffffffff
	.align		4
        /*0008*/ 	.word	0x00000000
	.align		4
        /*000c*/ 	.word	0xfffffffe
	.align		4
        /*0010*/ 	.word	0x00000000
	.align		4
        /*0014*/ 	.word	0xfffffffd
	.align		4
        /*0018*/ 	.word	0x00000000
	.align		4
        /*001c*/ 	.word	0xfffffffc


//--------------------- .text._Z7invsqrtPdS_i     --------------------------
	.section	.text._Z7invsqrtPdS_i,"ax",@progbits
	.align	128
        .global         _Z7invsqrtPdS_i
        .type           _Z7invsqrtPdS_i,@function
        .size           _Z7invsqrtPdS_i,(.L_x_15 - _Z7invsqrtPdS_i)
        .other          _Z7invsqrtPdS_i,@"STO_CUDA_ENTRY STV_DEFAULT"
_Z7invsqrtPdS_i:
.text._Z7invsqrtPdS_i:
[----:B------:R-:W-:Y:S01]  /*0000*/  LDC R1, c[0x0][0x37c] ;  /* 0x0000df00ff017b82 */ /* 0x000fe20000000800 */
[----:B------:R-:W0:Y:S01]  /*0010*/  S2R R7, SR_TID.X ;  /* 0x0000000000077919 */ /* 0x000e220000002100 */
[----:B------:R-:W0:Y:S02]  /*0020*/  LDCU UR4, c[0x0][0x390] ;  /* 0x00007200ff0477ac */ /* 0x000e240008000800 */
[----:B0-----:R-:W-:-:S13]  /*0030*/  ISETP.GE.AND P0, PT, R7, UR4, PT ;  /* 0x0000000407007c0c */ /* 0x001fda000bf06270 */
[----:B------:R-:W-:Y:S05]  /*0040*/  @P0 EXIT ;  /* 0x000000000000094d */ /* 0x000fea0003800000 */
[----:B------:R-:W0:Y:S01]  /*0050*/  LDC.64 R2, c[0x0][0x380] ;  /* 0x0000e000ff027b82 */ /* 0x000e220000000a00 */
[----:B------:R-:W1:Y:S01]  /*0060*/  LDCU UR4, c[0x0][0x360] ;  /* 0x00006c00ff0477ac */ /* 0x000e620008000800 */
[----:B------:R-:W2:Y:S06]  /*0070*/  LDCU.64 UR6, c[0x0][0x358] ;  /* 0x00006b00ff0677ac */ /* 0x000eac0008000a00 */
[----:B------:R-:W3:Y:S01]  /*0080*/  LDC.64 R4, c[0x0][0x388] ;  /* 0x0000e200ff047b82 */ /* 0x000ee20000000a00 */
[----:B------:R-:W4:Y:S02]  /*0090*/  LDCU UR5, c[0x0][0x390] ;  /* 0x00007200ff0577ac */ /* 0x000f240008000800 */
.L_x_4:
[----:B0-----:R-:W-:-:S06]  /*00a0*/  IMAD.WIDE R12, R7, 0x8, R2 ;  /* 0x00000008070c7825 */ /* 0x001fcc00078e0202 */
[----:B--2---:R-:W2:Y:S01]  /*00b0*/  LDG.E.64 R12, desc[UR6][R12.64] ;  /* 0x000000060c0c7981 */ /* 0x004ea2000c1e1b00 */
[----:B------:R-:W-:Y:S01]  /*00c0*/  IMAD.MOV.U32 R10, RZ, RZ, 0x0 ;  /* 0x00000000ff0a7424 */ /* 0x000fe200078e00ff */
[----:B------:R-:W-:Y:S01]  /*00d0*/  BSSY.RECONVERGENT B0, `(.L_x_0) ;  /* 0x0000017000007945 */ /* 0x000fe20003800200 */
[----:B------:R-:W-:Y:S01]  /*00e0*/  IMAD.MOV.U32 R11, RZ, RZ, 0x3fd80000 ;  /* 0x3fd80000ff0b7424 */ /* 0x000fe200078e00ff */
[----:B--2---:R-:W0:Y:S01]  /*00f0*/  MUFU.RSQ64H R15, R13 ;  /* 0x0000000d000f7308 */ /* 0x004e220000001c00 */
[----:B------:R-:W-:-:S05]  /*0100*/  VIADD R14, R13, 0xfcb00000 ;  /* 0xfcb000000d0e7836 */ /* 0x000fca0000000000 */
[----:B------:R-:W-:Y:S01]  /*0110*/  ISETP.GE.U32.AND P1, PT, R14, 0x7ca00000, PT ;  /* 0x7ca000000e00780c */ /* 0x000fe20003f26070 */
[----:B0-----:R-:W-:-:S08]  /*0120*/  DMUL R8, R14, R14 ;  /* 0x0000000e0e087228 */ /* 0x001fd00000000000 */
[----:B------:R-:W-:-:S08]  /*0130*/  DFMA R8, R12, -R8, 1 ;  /* 0x3ff000000c08742b */ /* 0x000fd00000000808 */
[----:B------:R-:W-:Y:S02]  /*0140*/  DFMA R10, R8, R10, 0.5 ;  /* 0x3fe00000080a742b */ /* 0x000fe4000000000a */
[----:B------:R-:W-:-:S08]  /*0150*/  DMUL R8, R14, R8 ;  /* 0x000000080e087228 */ /* 0x000fd00000000000 */
[----:B------:R-:W-:Y:S01]  /*0160*/  DFMA R20, R10, R8, R14 ;  /* 0x000000080a14722b */ /* 0x000fe2000000000e */
[----:B------:R-:W-:Y:S01]  /*0170*/  MOV R9, R7 ;  /* 0x0000000700097202 */ /* 0x000fe20000000f00 */
[----:B-1----:R-:W-:-:S06]  /*0180*/  VIADD R7, R7, UR4 ;  /* 0x0000000407077c36 */ /* 0x002fcc0008000000 */
[----:B------:R-:W-:Y:S01]  /*0190*/  DMUL R16, R12, R20 ;  /* 0x000000140c107228 */ /* 0x000fe20000000000 */
[----:B----4-:R-:W-:Y:S01]  /*01a0*/  ISETP.GE.AND P0, PT, R7, UR5, PT ;  /* 0x0000000507007c0c */ /* 0x010fe2000bf06270 */
[----:B------:R-:W-:Y:S02]  /*01b0*/  VIADD R19, R21, 0xfff00000 ;  /* 0xfff0000015137836 */ /* 0x000fe40000000000 */
[----:B------:R-:W-:-:S04]  /*01c0*/  IMAD.MOV.U32 R18, RZ, RZ, R20 ;  /* 0x000000ffff127224 */ /* 0x000fc800078e0014 */
[----:B------:R-:W-:-:S08]  /*01d0*/  DFMA R22, R16, -R16, R12 ;  /* 0x800000101016722b */ /* 0x000fd0000000000c */
[----:B------:R-:W-:Y:S01]  /*01e0*/  DFMA R10, R22, R18, R16 ;  /* 0x00000012160a722b */ /* 0x000fe20000000010 */
[----:B------:R-:W-:Y:S10]  /*01f0*/  @!P1 BRA `(.L_x_1) ;  /* 0x0000000000109947 */ /* 0x000ff40003800000 */
[----:B------:R-:W-:-:S07]  /*0200*/  MOV R0, 0x220 ;  /* 0x0000022000007802 */ /* 0x000fce0000000f00 */
[----:B---3--:R-:W-:Y:S05]  /*0210*/  CALL.REL.NOINC `($__internal_1_$__cuda_sm20_dsqrt_rn_f64_mediumpath_v1) ;  /* 0x0000000400007944 */ /* 0x008fea0003c00000 */
[----:B------:R-:W-:Y:S01]  /*0220*/  MOV R10, R6 ;  /* 0x00000006000a7202 */ /* 0x000fe20000000f00 */
[----:B------:R-:W-:-:S07]  /*0230*/  IMAD.MOV.U32 R11, RZ, RZ, R13 ;  /* 0x000000ffff0b7224 */ /* 0x000fce00078e000d */
.L_x_1:
[----:B------:R-:W-:Y:S05]  /*0240*/  BSYNC.RECONVERGENT B0 ;  /* 0x0000000000007941 */ /* 0x000fea0003800200 */
.L_x_0:
[----:B------:R-:W0:Y:S01]  /*0250*/  MUFU.RCP64H R13, R11 ;  /* 0x0000000b000d7308 */ /* 0x000e220000001800 */
[----:B------:R-:W-:Y:S01]  /*0260*/  VIADD R12, R11, 0x300402 ;  /* 0x003004020b0c7836 */ /* 0x000fe20000000000 */
[----:B------:R-:W-:Y:S04]  /*0270*/  BSSY.RECONVERGENT B0, `(.L_x_2) ;  /* 0x000000c000007945 */ /* 0x000fe80003800200 */
[----:B------:R-:W-:Y:S01]  /*0280*/  FSETP.GEU.AND P1, PT, |R12|, 5.8789094863358348022e-39, PT ;  /* 0x004004020c00780b */ /* 0x000fe20003f2e200 */
[----:B0-----:R-:W-:-:S08]  /*0290*/  DFMA R14, R12, -R10, 1 ;  /* 0x3ff000000c0e742b */ /* 0x001fd0000000080a */
[----:B------:R-:W-:-:S08]  /*02a0*/  DFMA R14, R14, R14, R14 ;  /* 0x0000000e0e0e722b */ /* 0x000fd0000000000e */
[----:B------:R-:W-:-:S08]  /*02b0*/  DFMA R14, R12, R14, R12 ;  /* 0x0000000e0c0e722b */ /* 0x000fd0000000000c */
[----:B------:R-:W-:-:S08]  /*02c0*/  DFMA R16, R14, -R10, 1 ;  /* 0x3ff000000e10742b */ /* 0x000fd0000000080a */
[----:B------:R-:W-:Y:S01]  /*02d0*/  DFMA R14, R14, R16, R14 ;  /* 0x000000100e0e722b */ /* 0x000fe2000000000e */
[----:B------:R-:W-:Y:S10]  /*02e0*/  @P1 BRA `(.L_x_3) ;  /* 0x0000000000101947 */ /* 0x000ff40003800000 */
[----:B------:R-:W-:-:S04]  /*02f0*/  LOP3.LUT R0, R11, 0x7fffffff, RZ, 0xc0, !PT ;  /* 0x7fffffff0b007812 */ /* 0x000fc800078ec0ff */
[----:B------:R-:W-:Y:S02]  /*0300*/  IADD3 R14, PT, PT, R0, -0x100000, RZ ;  /* 0xfff00000000e7810 */ /* 0x000fe40007ffe0ff */
[----:B------:R-:W-:-:S07]  /*0310*/  MOV R0, 0x330 ;  /* 0x0000033000007802 */ /* 0x000fce0000000f00 */
[----:B---3--:R-:W-:Y:S05]  /*0320*/  CALL.REL.NOINC `($__internal_0_$__cuda_sm20_dblrcp_rn_slowpath_v3) ;  /* 0x0000000000147944 */ /* 0x008fea0003c00000 */
.L_x_3:
[----:B------:R-:W-:Y:S05]  /*0330*/  BSYNC.RECONVERGENT B0 ;  /* 0x0000000000007941 */ /* 0x000fea0003800200 */
.L_x_2:
[----:B---3--:R-:W-:-:S05]  /*0340*/  IMAD.WIDE R8, R9, 0x8, R4 ;  /* 0x0000000809087825 */ /* 0x008fca00078e0204 */
[----:B------:R0:W-:Y:S01]  /*0350*/  STG.E.64 desc[UR6][R8.64], R14 ;  /* 0x0000000e08007986 */ /* 0x0001e2000c101b06 */
[----:B------:R-:W-:Y:S05]  /*0360*/  @!P0 BRA `(.L_x_4) ;  /* 0xfffffffc004c8947 */ /* 0x000fea000383ffff */
[----:B------:R-:W-:Y:S05]  /*0370*/  EXIT ;  /* 0x000000000000794d */ /* 0x000fea0003800000 */
        .weak           $__internal_0_$__cuda_sm20_dblrcp_rn_slowpath_v3
        .type           $__internal_0_$__cuda_sm20_dblrcp_rn_slowpath_v3,@function
        .size           $__internal_0_$__cuda_sm20_dblrcp_rn_slowpath_v3,($__internal_1_$__cuda_sm20_dsqrt_rn_f64_mediumpath_v1 - $__internal_0_$__cuda_sm20_dblrcp_rn_slowpath_v3)
$__internal_0_$__cuda_sm20_dblrcp_rn_slowpath_v3:
[----:B------:R-:W-:Y:S01]  /*0380*/  DSETP.GTU.AND P1, PT, |R10|, +INF , PT ;  /* 0x7ff000000a00742a */ /* 0x000fe20003f2c200 */
[----:B------:R-:W-:-:S13]  /*0390*/  BSSY.RECONVERGENT B1, `(.L_x_5) ;  /* 0x0000023000017945 */ /* 0x000fda0003800200 */
[----:B------:R-:W-:Y:S05]  /*03a0*/  @P1 BRA `(.L_x_6) ;  /* 0x00000000007c1947 */ /* 0x000fea0003800000 */
[----:B------:R-:W-:-:S05]  /*03b0*/  LOP3.LUT R8, R11, 0x7fffffff, RZ, 0xc0, !PT ;  /* 0x7fffffff0b087812 */ /* 0x000fca00078ec0ff */
[----:B------:R-:W-:-:S05]  /*03c0*/  VIADD R6, R8, 0xffffffff ;  /* 0xffffffff08067836 */ /* 0x000fca0000000000 */
[----:B------:R-:W-:-:S13]  /*03d0*/  ISETP.GE.U32.AND P1, PT, R6, 0x7fefffff, PT ;  /* 0x7fefffff0600780c */ /* 0x000fda0003f26070 */
[----:B------:R-:W-:Y:S01]  /*03e0*/  @P1 LOP3.LUT R13, R11, 0x7ff00000, RZ, 0x3c, !PT ;  /* 0x7ff000000b0d1812 */ /* 0x000fe200078e3cff */
[----:B------:R-:W-:Y:S01]  /*03f0*/  @P1 IMAD.MOV.U32 R12, RZ, RZ, RZ ;  /* 0x000000ffff0c1224 */ /* 0x000fe200078e00ff */
[----:B------:R-:W-:Y:S06]  /*0400*/  @P1 BRA `(.L_x_7) ;  /* 0x00000000006c1947 */ /* 0x000fec0003800000 */
[----:B------:R-:W-:-:S13]  /*0410*/  ISETP.GE.U32.AND P1, PT, R8, 0x1000001, PT ;  /* 0x010000010800780c */ /* 0x000fda0003f26070 */
[----:B------:R-:W-:Y:S05]  /*0420*/  @!P1 BRA `(.L_x_8) ;  /* 0x0000000000349947 */ /* 0x000fea0003800000 */
[----:B------:R-:W-:Y:S01]  /*0430*/  IADD3 R13, PT, PT, R11, -0x3fe00000, RZ ;  /* 0xc02000000b0d7810 */ /* 0x000fe20007ffe0ff */
[----:B------:R-:W-:-:S03]  /*0440*/  IMAD.MOV.U32 R12, RZ, RZ, R10 ;  /* 0x000000ffff0c7224 */ /* 0x000fc600078e000a */
[----:B------:R-:W0:Y:S03]  /*0450*/  MUFU.RCP64H R15, R13 ;  /* 0x0000000d000f7308 */ /* 0x000e260000001800 */
[----:B0-----:R-:W-:-:S08]  /*0460*/  DFMA R16, -R12, R14, 1 ;  /* 0x3ff000000c10742b */ /* 0x001fd0000000010e */
[----:B------:R-:W-:-:S08]  /*0470*/  DFMA R16, R16, R16, R16 ;  /* 0x000000101010722b */ /* 0x000fd00000000010 */
[----:B------:R-:W-:-:S08]  /*0480*/  DFMA R16, R14, R16, R14 ;  /* 0x000000100e10722b */ /* 0x000fd0000000000e */
[----:B------:R-:W-:-:S08]  /*0490*/  DFMA R14, -R12, R16, 1 ;  /* 0x3ff000000c0e742b */ /* 0x000fd00000000110 */
[----:B------:R-:W-:-:S08]  /*04a0*/  DFMA R14, R16, R14, R16 ;  /* 0x0000000e100e722b */ /* 0x000fd00000000010 */
[----:B------:R-:W-:-:S08]  /*04b0*/  DMUL R14, R14, 2.2250738585072013831e-308 ;  /* 0x001000000e0e7828 */ /* 0x000fd00000000000 */
[----:B------:R-:W-:-:S08]  /*04c0*/  DFMA R10, -R10, R14, 1 ;  /* 0x3ff000000a0a742b */ /* 0x000fd0000000010e */
[----:B------:R-:W-:-:S08]  /*04d0*/  DFMA R10, R10, R10, R10 ;  /* 0x0000000a0a0a722b */ /* 0x000fd0000000000a */
[----:B------:R-:W-:Y:S01]  /*04e0*/  DFMA R12, R14, R10, R14 ;  /* 0x0000000a0e0c722b */ /* 0x000fe2000000000e */
[----:B------:R-:W-:Y:S10]  /*04f0*/  BRA `(.L_x_7) ;  /* 0x0000000000307947 */ /* 0x000ff40003800000 */
.L_x_8:
[----:B------:R-:W-:Y:S01]  /*0500*/  DMUL R10, R10, 8.11296384146066816958e+31 ;  /* 0x469000000a0a7828 */ /* 0x000fe20000000000 */
[----:B------:R-:W-:-:S05]  /*0510*/  IMAD.MOV.U32 R12, RZ, RZ, R14 ;  /* 0x000000ffff0c7224 */ /* 0x000fca00078e000e */
[----:B------:R-:W0:Y:S02]  /*0520*/  MUFU.RCP64H R13, R11 ;  /* 0x0000000b000d7308 */ /* 0x000e240000001800 */
[----:B0-----:R-:W-:-:S08]  /*0530*/  DFMA R14, -R10, R12, 1 ;  /* 0x3ff000000a0e742b */ /* 0x001fd0000000010c */
[----:B------:R-:W-:-:S08]  /*0540*/  DFMA R14, R14, R14, R14 ;  /* 0x0000000e0e0e722b */ /* 0x000fd0000000000e */
[----:B------:R-:W-:-:S08]  /*0550*/  DFMA R14, R12, R14, R12 ;  /* 0x0000000e0c0e722b */ /* 0x000fd0000000000c */
[----:B------:R-:W-:-:S08]  /*0560*/  DFMA R12, -R10, R14, 1 ;  /* 0x3ff000000a0c742b */ /* 0x000fd0000000010e */
[----:B------:R-:W-:-:S08]  /*0570*/  DFMA R12, R14, R12, R14 ;  /* 0x0000000c0e0c722b */ /* 0x000fd0000000000e */
[----:B------:R-:W-:Y:S01]  /*0580*/  DMUL R12, R12, 8.11296384146066816958e+31 ;  /* 0x469000000c0c7828 */ /* 0x000fe20000000000 */
[----:B------:R-:W-:Y:S10]  /*0590*/  BRA `(.L_x_7) ;  /* 0x0000000000087947 */ /* 0x000ff40003800000 */
.L_x_6:
[----:B------:R-:W-:Y:S02]  /*05a0*/  LOP3.LUT R13, R11, 0x80000, RZ, 0xfc, !PT ;  /* 0x000800000b0d7812 */ /* 0x000fe400078efcff */
[----:B------:R-:W-:-:S07]  /*05b0*/  MOV R12, R10 ;  /* 0x0000000a000c7202 */ /* 0x000fce0000000f00 */
.L_x_7:
[----:B------:R-:W-:Y:S05]  /*05c0*/  BSYNC.RECONVERGENT B1 ;  /* 0x0000000000017941 */ /* 0x000fea0003800200 */
.L_x_5:
[----:B------:R-:W-:Y:S01]  /*05d0*/  MOV R10, R0 ;  /* 0x00000000000a7202 */ /* 0x000fe20000000f00 */
[----:B------:R-:W-:Y:S02]  /*05e0*/  IMAD.MOV.U32 R11, RZ, RZ, 0x0 ;  /* 0x00000000ff0b7424 */ /* 0x000fe400078e00ff */
[----:B------:R-:W-:Y:S02]  /*05f0*/  IMAD.MOV.U32 R14, RZ, RZ, R12 ;  /* 0x000000ffff0e7224 */ /* 0x000fe400078e000c */
[----:B------:R-:W-:Y:S01]  /*0600*/  IMAD.MOV.U32 R15, RZ, RZ, R13 ;  /* 0x000000ffff0f7224 */ /* 0x000fe200078e000d */
[----:B------:R-:W-:Y:S06]  /*0610*/  RET.REL.NODEC R10 `(_Z7invsqrtPdS_i) ;  /* 0xfffffff80a787950 */ /* 0x000fec0003c3ffff */
        .weak           $__internal_1_$__cuda_sm20_dsqrt_rn_f64_mediumpath_v1
        .type           $__internal_1_$__cuda_sm20_dsqrt_rn_f64_mediumpath_v1,@function
        .size           $__internal_1_$__cuda_sm20_dsqrt_rn_f64_mediumpath_v1,(.L_x_15 - $__internal_1_$__cuda_sm20_dsqrt_rn_f64_mediumpath_v1)
$__internal_1_$__cuda_sm20_dsqrt_rn_f64_mediumpath_v1:
[----:B------:R-:W-:Y:S01]  /*0620*/  ISETP.GE.U32.AND P1, PT, R14, -0x3400000, PT ;  /* 0xfcc000000e00780c */ /* 0x000fe20003f26070 */
[----:B------:R-:W-:Y:S01]  /*0630*/  BSSY.RECONVERGENT B1, `(.L_x_9) ;  /* 0x0000026000017945 */ /* 0x000fe20003800200 */
[----:B------:R-:W-:Y:S01]  /*0640*/  IMAD.MOV.U32 R18, RZ, RZ, R20 ;  /* 0x000000ffff127224 */ /* 0x000fe200078e0014 */
[----:B------:R-:W-:Y:S01]  /*0650*/  MOV R10, R22 ;  /* 0x00000016000a7202 */ /* 0x000fe20000000f00 */
[----:B------:R-:W-:-:S09]  /*0660*/  IMAD.MOV.U32 R11, RZ, RZ, R23 ;  /* 0x000000ffff0b7224 */ /* 0x000fd200078e0017 */
[----:B------:R-:W-:Y:S05]  /*0670*/  @!P1 BRA `(.L_x_10) ;  /* 0x0000000000209947 */ /* 0x000fea0003800000 */
[----:B------:R-:W-:-:S10]  /*0680*/  DFMA.RM R10, R10, R18, R16 ;  /* 0x000000120a0a722b */ /* 0x000fd40000004010 */
[----:B------:R-:W-:-:S05]  /*0690*/  IADD3 R14, P1, PT, R10, 0x1, RZ ;  /* 0x000000010a0e7810 */ /* 0x000fca0007f3e0ff */
[----:B------:R-:W-:-:S06]  /*06a0*/  IMAD.X R15, RZ, RZ, R11, P1 ;  /* 0x000000ffff0f7224 */ /* 0x000fcc00008e060b */
[----:B------:R-:W-:-:S08]  /*06b0*/  DFMA.RP R12, -R10, R14, R12 ;  /* 0x0000000e0a0c722b */ /* 0x000fd0000000810c */
[----:B------:R-:W-:-:S06]  /*06c0*/  DSETP.GT.AND P1, PT, R12, RZ, PT ;  /* 0x000000ff0c00722a */ /* 0x000fcc0003f24000 */
[----:B------:R-:W-:Y:S02]  /*06d0*/  FSEL R10, R14, R10, P1 ;  /* 0x0000000a0e0a7208 */ /* 0x000fe40000800000 */
[----:B------:R-:W-:Y:S01]  /*06e0*/  FSEL R11, R15, R11, P1 ;  /* 0x0000000b0f0b7208 */ /* 0x000fe20000800000 */
[----:B------:R-:W-:Y:S06]  /*06f0*/  BRA `(.L_x_11) ;  /* 0x0000000000647947 */ /* 0x000fec0003800000 */
.L_x_10:
[----:B------:R-:W-:-:S14]  /*0700*/  DSETP.NE.AND P1, PT, R12, RZ, PT ;  /* 0x000000ff0c00722a */ /* 0x000fdc0003f25000 */
[----:B------:R-:W-:Y:S05]  /*0710*/  @!P1 BRA `(.L_x_12) ;  /* 0x0000000000589947 */ /* 0x000fea0003800000 */
[----:B------:R-:W-:-:S13]  /*0720*/  ISETP.GE.AND P1, PT, R13, RZ, PT ;  /* 0x000000ff0d00720c */ /* 0x000fda0003f26270 */
[----:B------:R-:W-:Y:S01]  /*0730*/  @!P1 MOV R10, 0x0 ;  /* 0x00000000000a9802 */ /* 0x000fe20000000f00 */
[----:B------:R-:W-:Y:S01]  /*0740*/  @!P1 IMAD.MOV.U32 R11, RZ, RZ, -0x80000 ;  /* 0xfff80000ff0b9424 */ /* 0x000fe200078e00ff */
[----:B------:R-:W-:Y:S06]  /*0750*/  @!P1 BRA `(.L_x_11) ;  /* 0x00000000004c9947 */ /* 0x000fec0003800000 */
[----:B------:R-:W-:-:S13]  /*0760*/  ISETP.GT.AND P1, PT, R13, 0x7fefffff, PT ;  /* 0x7fefffff0d00780c */ /* 0x000fda0003f24270 */
[----:B------:R-:W-:Y:S05]  /*0770*/  @P1 BRA `(.L_x_12) ;  /* 0x0000000000401947 */ /* 0x000fea0003800000 */
[----:B------:R-:W-:Y:S01]  /*0780*/  DMUL R10, R12, 8.11296384146066816958e+31 ;  /* 0x469000000c0a7828 */ /* 0x000fe20000000000 */
[----:B------:R-:W-:Y:S01]  /*0790*/  MOV R16, 0x0 ;  /* 0x0000000000107802 */ /* 0x000fe20000000f00 */
[----:B------:R-:W-:Y:S02]  /*07a0*/  IMAD.MOV.U32 R12, RZ, RZ, RZ ;  /* 0x000000ffff0c7224 */ /* 0x000fe400078e00ff */
[----:B------:R-:W-:Y:S02]  /*07b0*/  IMAD.MOV.U32 R17, RZ, RZ, 0x3fd80000 ;  /* 0x3fd80000ff117424 */ /* 0x000fe400078e00ff */
[----:B------:R-:W0:Y:S02]  /*07c0*/  MUFU.RSQ64H R13, R11 ;  /* 0x0000000b000d7308 */ /* 0x000e240000001c00 */
[----:B0-----:R-:W-:-:S08]  /*07d0*/  DMUL R14, R12, R12 ;  /* 0x0000000c0c0e7228 */ /* 0x001fd00000000000 */
[----:B------:R-:W-:-:S08]  /*07e0*/  DFMA R14, R10, -R14, 1 ;  /* 0x3ff000000a0e742b */ /* 0x000fd0000000080e */
[----:B------:R-:W-:Y:S02]  /*07f0*/  DFMA R16, R14, R16, 0.5 ;  /* 0x3fe000000e10742b */ /* 0x000fe40000000010 */
[----:B------:R-:W-:-:S08]  /*0800*/  DMUL R14, R12, R14 ;  /* 0x0000000e0c0e7228 */ /* 0x000fd00000000000 */
[----:B------:R-:W-:-:S08]  /*0810*/  DFMA R14, R16, R14, R12 ;  /* 0x0000000e100e722b */ /* 0x000fd0000000000c */
[----:B------:R-:W-:Y:S02]  /*0820*/  DMUL R12, R10, R14 ;  /* 0x0000000e0a0c7228 */ /* 0x000fe40000000000 */
[----:B------:R-:W-:-:S06]  /*0830*/  VIADD R15, R15, 0xfff00000 ;  /* 0xfff000000f0f7836 */ /* 0x000fcc0000000000 */
[----:B------:R-:W-:-:S08]  /*0840*/  DFMA R16, R12, -R12, R10 ;  /* 0x8000000c0c10722b */ /* 0x000fd0000000000a */
[----:B------:R-:W-:-:S10]  /*0850*/  DFMA R10, R14, R16, R12 ;  /* 0x000000100e0a722b */ /* 0x000fd4000000000c */
[----:B------:R-:W-:Y:S01]  /*0860*/  IADD3 R11, PT, PT, R11, -0x3500000, RZ ;  /* 0xfcb000000b0b7810 */ /* 0x000fe20007ffe0ff */
[----:B------:R-:W-:Y:S06]  /*0870*/  BRA `(.L_x_11) ;  /* 0x0000000000047947 */ /* 0x000fec0003800000 */
.L_x_12:
[----:B------:R-:W-:-:S11]  /*0880*/  DADD R10, R12, R12 ;  /* 0x000000000c0a7229 */ /* 0x000fd6000000000c */
.L_x_11:
[----:B------:R-:W-:Y:S05]  /*0890*/  BSYNC.RECONVERGENT B1 ;  /* 0x0000000000017941 */ /* 0x000fea0003800200 */
.L_x_9:
[----:B------:R-:W-:Y:S01]  /*08a0*/  IMAD.MOV.U32 R6, RZ, RZ, R10 ;  /* 0x000000ffff067224 */ /* 0x000fe200078e000a */
[----:B------:R-:W-:Y:S01]  /*08b0*/  MOV R10, R0 ;  /* 0x00000000000a7202 */ /* 0x000fe20000000f00 */
[----:B------:R-:W-:Y:S02]  /*08c0*/  IMAD.MOV.U32 R13, RZ, RZ, R11 ;  /* 0x000000ffff0d7224 */ /* 0x000fe400078e000b */
[----:B------:R-:W-:-:S04]  /*08d0*/  IMAD.MOV.U32 R11, RZ, RZ, 0x0 ;  /* 0x00000000ff0b7424 */ /* 0x000fc800078e00ff */
[----:B------:R-:W-:Y:S05]  /*08e0*/  RET.REL.NODEC R10 `(_Z7invsqrtPdS_i) ;  /* 0xfffffff40ac47950 */ /* 0x000fea0003c3ffff */
.L_x_13:
[----:B------:R-:W-:-:S00]  /*08f0*/  BRA `(.L_x_13) ;  /* 0xfffffffc00fc7947 */ /* 0x000fc0000383ffff */
[----:B------:R-:W-:-:S00]  /*0900*/  NOP ;  /* 0x0000000000007918 */ /* 0x000fc00000000000 */
[----:B------:R-:W-:-:S00]  /*0910*/  NOP ;  /* 0x0000000000007918 */ /* 0x000fc00000000000 */
[----:B------:R-:W-:-:S00]  /*0920*/  NOP ;  /* 0x0000000000007918 */ /* 0x000fc00000000000 */
[----:B------:R-:W-:-:S00]  /*0930*/  NOP ;  /* 0x0000000000007918 */ /* 0x000fc00000000000 */
[----:B------:R-:W-:-:S00]  /*0940*/  NOP ;  /* 0x0000000000007918 */ /* 0x000fc00000000000 */
[----:B------:R-:W-:-:S00]  /*0950*/  NOP ;  /* 0x0000000000007918 */ /* 0x000fc00000000000 */
[----:B------:R-:W-:-:S00]  /*0960*/  NOP ;  /* 0x0000000000007918 */ /* 0x000fc00000000000 */
[----:B------:R-:W-:-:S00]  /*0970*/  NOP ;  /* 0x0000000000007918 */ /* 0x000fc00000000000 */
.L_x_15:


//--------------------- .nv.shared.reserved.0     --------------------------
	.section	.nv.shared.reserved.0,"aw",@nobits
	.weak		__nv_reservedSMEM_offset_0_alias
	.size		__nv_reservedSMEM_offset_0_alias, 0, 64
	.other		__nv_reservedSMEM_offset_0_alias,@"STO_CUDA_RESERVED_SHARED STV_DEFAULT"
__nv_reservedSMEM_offset_0_alias:
	.zero		0
	.zero		64


//--------------------- .nv.constant0._Z7invsqrtPdS_i --------------------------
	.section	.nv.constant0._Z7invsqrtPdS_i,"a",@progbits
	.sectionflags	@""
	.align	4
.nv.constant0._Z7invsqrtPdS_i:
	.zero		916


//--------------------- SYMBOLS --------------------------

	.type		.nv.reservedSmem.offset0,@object
	.size		.nv.reservedSmem.offset0,0x4
